//
// Generated by NVIDIA NVVM Compiler
//
// Compiler Build ID: CL-36424714
// Cuda compilation tools, release 13.0, V13.0.88
// Based on NVVM 20.0.0
//

.version 9.0
.target sm_100
.address_size 64

	// .globl	_Z14kernel_getHistPhlPji

.visible .entry _Z14kernel_getHistPhlPji(
	.param .u64 .ptr .align 1 _Z14kernel_getHistPhlPji_param_0,
	.param .u64 _Z14kernel_getHistPhlPji_param_1,
	.param .u64 .ptr .align 1 _Z14kernel_getHistPhlPji_param_2,
	.param .u32 _Z14kernel_getHistPhlPji_param_3
)
{
	.reg .pred 	%p<2>;
	.reg .b32 	%r<9>;
	.reg .b64 	%rd<10>;

	ld.param.u64 	%rd2, [_Z14kernel_getHistPhlPji_param_0];
	ld.param.u64 	%rd4, [_Z14kernel_getHistPhlPji_param_1];
	ld.param.u64 	%rd3, [_Z14kernel_getHistPhlPji_param_2];
	ld.param.u32 	%r1, [_Z14kernel_getHistPhlPji_param_3];
	mov.u32 	%r2, %ctaid.x;
	mov.u32 	%r3, %ntid.x;
	mov.u32 	%r4, %tid.x;
	mad.lo.s32 	%r5, %r2, %r3, %r4;
	cvt.s64.s32 	%rd1, %r5;
	setp.le.s64 	%p1, %rd4, %rd1;
	@%p1 bra 	$L__BB0_2;
	cvta.to.global.u64 	%rd5, %rd2;
	cvta.to.global.u64 	%rd6, %rd3;
	add.s64 	%rd7, %rd5, %rd1;
	ld.global.u8 	%r6, [%rd7];
	rem.s32 	%r7, %r6, %r1;
	mul.wide.u32 	%rd8, %r7, 4;
	add.s64 	%rd9, %rd6, %rd8;
	atom.global.add.u32 	%r8, [%rd9], 1;
$L__BB0_2:
	ret;

}


// ===== COMPILED SASS (sm_100) =====

	.target	sm_100

	.elftype	@"ET_EXEC"


//--------------------- .note.nv.tkinfo           --------------------------
	.section	.note.nv.tkinfo,"",@"SHT_NOTE"
	.sectionflags	@"SHF_NOTE_NV_TKINFO"
	.tkinfo
        /*0018*/ 	.word	0x00000002
        /*0030*/ 	.string	""
        /*0030*/ 	.string	"ptxas"
        /*0030*/ 	.string	"Cuda compilation tools, release 13.0, V13.0.88"
        /*0030*/ 	.string	"Build cuda_13.0.r13.0/compiler.36424714_0"
        /*0030*/ 	.string	"-arch sm_100 -m 64 "



//--------------------- .note.nv.cuinfo           --------------------------
	.section	.note.nv.cuinfo,"",@"SHT_NOTE"
	.sectionflags	@"SHF_NOTE_NV_CUINFO"
        /*0018*/ 	.short	0x0002
        /*001a*/ 	.short	0x0064
        /*001c*/ 	.short	0x0082
	.zero		2


//--------------------- .nv.info                  --------------------------
	.section	.nv.info,"",@"SHT_CUDA_INFO"
	.align	4


	//----- nvinfo : EIATTR_REGCOUNT
	.align		4
        /*0000*/ 	.byte	0x04, 0x2f
        /*0002*/ 	.short	(.L_1 - .L_0)
	.align		4
.L_0:
        /*0004*/ 	.word	index@(_Z14kernel_getHistPhlPji)
        /*0008*/ 	.word	0x0000000c


	//----- nvinfo : EIATTR_FRAME_SIZE
	.align		4
.L_1:
        /*000c*/ 	.byte	0x04, 0x11
        /*000e*/ 	.short	(.L_3 - .L_2)
	.align		4
.L_2:
        /*0010*/ 	.word	index@(_Z14kernel_getHistPhlPji)
        /*0014*/ 	.word	0x00000000


	//----- nvinfo : EIATTR_MIN_STACK_SIZE
	.align		4
.L_3:
        /*0018*/ 	.byte	0x04, 0x12
        /*001a*/ 	.short	(.L_5 - .L_4)
	.align		4
.L_4:
        /*001c*/ 	.word	index@(_Z14kernel_getHistPhlPji)
        /*0020*/ 	.word	0x00000000
.L_5:


//--------------------- .nv.compat                --------------------------
	.section	.nv.compat,"",@"SHT_CUDA_COMPAT_INFO"
	.align	4
        /*0000*/ 	.byte	0x02, 0x09, 0x00, 0x00, 0x02, 0x02, 0x01, 0x00, 0x02, 0x05, 0x05, 0x00, 0x03, 0x07, 0x01, 0x01
        /*0010*/ 	.byte	0x02, 0x03, 0x00, 0x00, 0x02, 0x06, 0x01, 0x00, 0x04, 0x0b, 0x08, 0x00, 0x09, 0x00, 0x00, 0x00
        /*0020*/ 	.byte	0x00, 0x00, 0x00, 0x00


//--------------------- .nv.info._Z14kernel_getHistPhlPji --------------------------
	.section	.nv.info._Z14kernel_getHistPhlPji,"",@"SHT_CUDA_INFO"
	.sectionflags	@""
	.align	4


	//----- nvinfo : EIATTR_CUDA_API_VERSION
	.align		4
        /*0000*/ 	.byte	0x04, 0x37
        /*0002*/ 	.short	(.L_7 - .L_6)
.L_6:
        /*0004*/ 	.word	0x00000082


	//----- nvinfo : EIATTR_KPARAM_INFO
	.align		4
.L_7:
        /*0008*/ 	.byte	0x04, 0x17
        /*000a*/ 	.short	(.L_9 - .L_8)
.L_8:
        /*000c*/ 	.word	0x00000000
        /*0010*/ 	.short	0x0003
        /*0012*/ 	.short	0x0018
        /*0014*/ 	.byte	0x00, 0xf0, 0x11, 0x00


	//----- nvinfo : EIATTR_KPARAM_INFO
	.align		4
.L_9:
        /*0018*/ 	.byte	0x04, 0x17
        /*001a*/ 	.short	(.L_11 - .L_10)
.L_10:
        /*001c*/ 	.word	0x00000000
        /*0020*/ 	.short	0x0002
        /*0022*/ 	.short	0x0010
        /*0024*/ 	.byte	0x00, 0xf5, 0x21, 0x00


	//----- nvinfo : EIATTR_KPARAM_INFO
	.align		4
.L_11:
        /*0028*/ 	.byte	0x04, 0x17
        /*002a*/ 	.short	(.L_13 - .L_12)
.L_12:
        /*002c*/ 	.word	0x00000000
        /*0030*/ 	.short	0x0001
        /*0032*/ 	.short	0x0008
        /*0034*/ 	.byte	0x00, 0xf0, 0x21, 0x00


	//----- nvinfo : EIATTR_KPARAM_INFO
	.align		4
.L_13:
        /*0038*/ 	.byte	0x04, 0x17
        /*003a*/ 	.short	(.L_15 - .L_14)
.L_14:
        /*003c*/ 	.word	0x00000000
        /*0040*/ 	.short	0x0000
        /*0042*/ 	.short	0x0000
        /*0044*/ 	.byte	0x00, 0xf5, 0x21, 0x00


	//----- nvinfo : EIATTR_SPARSE_MMA_MASK
	.align		4
.L_15:
        /*0048*/ 	.byte	0x03, 0x50
        /*004a*/ 	.short	0x0000


	//----- nvinfo : EIATTR_MAXREG_COUNT
	.align		4
        /*004c*/ 	.byte	0x03, 0x1b
        /*004e*/ 	.short	0x00ff


	//----- nvinfo : EIATTR_MERCURY_ISA_VERSION
	.align		4
        /*0050*/ 	.byte	0x03, 0x5f
        /*0052*/ 	.short	0x0101


	//----- nvinfo : EIATTR_VRC_CTA_INIT_COUNT
	.align		4
        /*0054*/ 	.byte	0x02, 0x4a
	.zero		1
	.zero		1


	//----- nvinfo : EIATTR_EXIT_INSTR_OFFSETS
	.align		4
        /*0058*/ 	.byte	0x04, 0x1c
        /*005a*/ 	.short	(.L_17 - .L_16)


	//   ....[0]....
.L_16:
        /*005c*/ 	.word	0x00000090


	//   ....[1]....
        /*0060*/ 	.word	0x00000290


	//----- nvinfo : EIATTR_CBANK_PARAM_SIZE
	.align		4
.L_17:
        /*0064*/ 	.byte	0x03, 0x19
        /*0066*/ 	.short	0x001c


	//----- nvinfo : EIATTR_PARAM_CBANK
	.align		4
        /*0068*/ 	.byte	0x04, 0x0a
        /*006a*/ 	.short	(.L_19 - .L_18)
	.align		4
.L_18:
        /*006c*/ 	.word	index@(.nv.constant0._Z14kernel_getHistPhlPji)
        /*0070*/ 	.short	0x0380
        /*0072*/ 	.short	0x001c


	//----- nvinfo : EIATTR_SW_WAR
	.align		4
.L_19:
        /*0074*/ 	.byte	0x04, 0x36
        /*0076*/ 	.short	(.L_21 - .L_20)
.L_20:
        /*0078*/ 	.word	0x00000008
.L_21:


//--------------------- .nv.callgraph             --------------------------
	.section	.nv.callgraph,"",@"SHT_CUDA_CALLGRAPH"
	.align	4
	.sectionentsize	8
	.align		4
        /*0000*/ 	.word	0x00000000
	.align		4
        /*0004*/ 	.word	0xffffffff
	.align		4
        /*0008*/ 	.word	0x00000000
	.align		4
        /*000c*/ 	.word	0xfffffffe
	.align		4
        /*0010*/ 	.word	0x00000000
	.align		4
        /*0014*/ 	.word	0xfffffffd
	.align		4
        /*0018*/ 	.word	0x00000000
	.align		4
        /*001c*/ 	.word	0xfffffffc


//--------------------- .text._Z14kernel_getHistPhlPji --------------------------
	.section	.text._Z14kernel_getHistPhlPji,"ax",@progbits
	.align	128
        .global         _Z14kernel_getHistPhlPji
        .type           _Z14kernel_getHistPhlPji,@function
        .size           _Z14kernel_getHistPhlPji,(.L_x_1 - _Z14kernel_getHistPhlPji)
        .other          _Z14kernel_getHistPhlPji,@"STO_CUDA_ENTRY STV_DEFAULT"
_Z14kernel_getHistPhlPji:
.text._Z14kernel_getHistPhlPji:
[----:B------:R-:W-:Y:S01]  /*0000*/  LDC R1, c[0x0][0x37c] ;  /* 0x0000df00ff017b82 */ /* 0x000fe20000000800 */
[----:B------:R-:W0:Y:S07]  /*0010*/  S2R R3, SR_TID.X ;  /* 0x0000000000037919 */ /* 0x000e2e0000002100 */
[----:B------:R-:W0:Y:S01]  /*0020*/  S2UR UR4, SR_CTAID.X ;  /* 0x00000000000479c3 */ /* 0x000e220000002500 */
[----:B------:R-:W1:Y:S07]  /*0030*/  LDCU.64 UR6, c[0x0][0x388] ;  /* 0x00007100ff0677ac */ /* 0x000e6e0008000a00 */
[----:B------:R-:W0:Y:S02]  /*0040*/  LDC R2, c[0x0][0x360] ;  /* 0x0000d800ff027b82 */ /* 0x000e240000000800 */
[----:B0-----:R-:W-:-:S05]  /*0050*/  IMAD R2, R2, UR4, R3 ;  /* 0x0000000402027c24 */ /* 0x001fca000f8e0203 */
[----:B-1----:R-:W-:Y:S02]  /*0060*/  ISETP.GE.U32.AND P0, PT, R2, UR6, PT ;  /* 0x0000000602007c0c */ /* 0x002fe4000bf06070 */
[----:B------:R-:W-:-:S04]  /*0070*/  SHF.R.S32.HI R0, RZ, 0x1f, R2 ;  /* 0x0000001fff007819 */ /* 0x000fc80000011402 */
[----:B------:R-:W-:-:S13]  /*0080*/  ISETP.GE.AND.EX P0, PT, R0, UR7, PT, P0 ;  /* 0x0000000700007c0c */ /* 0x000fda000bf06300 */
[----:B------:R-:W-:Y:S05]  /*0090*/  @P0 EXIT ;  /* 0x000000000000094d */ /* 0x000fea0003800000 */
[----:B------:R-:W0:Y:S01]  /*00a0*/  LDCU.64 UR6, c[0x0][0x380] ;  /* 0x00007000ff0677ac */ /* 0x000e220008000a00 */
[----:B------:R-:W1:Y:S01]  /*00b0*/  LDC R7, c[0x0][0x398] ;  /* 0x0000e600ff077b82 */ /* 0x000e620000000800 */
[----:B------:R-:W2:Y:S01]  /*00c0*/  LDCU.64 UR4, c[0x0][0x358] ;  /* 0x00006b00ff0477ac */ /* 0x000ea20008000a00 */
[----:B0-----:R-:W-:-:S04]  /*00d0*/  IADD3 R2, P0, PT, R2, UR6, RZ ;  /* 0x0000000602027c10 */ /* 0x001fc8000ff1e0ff */
[----:B------:R-:W-:-:S05]  /*00e0*/  IADD3.X R3, PT, PT, R0, UR7, RZ, P0, !PT ;  /* 0x0000000700037c10 */ /* 0x000fca00087fe4ff */
[----:B--2---:R-:W2:Y:S01]  /*00f0*/  LDG.E.U8 R0, desc[UR4][R2.64] ;  /* 0x0000000402007981 */ /* 0x004ea2000c1e1100 */
[----:B-1----:R-:W-:-:S04]  /*0100*/  IABS R8, R7 ;  /* 0x0000000700087213 */ /* 0x002fc80000000000 */
[----:B------:R-:W0:Y:S08]  /*0110*/  I2F.RP R6, R8 ;  /* 0x0000000800067306 */ /* 0x000e300000209400 */
[----:B0-----:R-:W0:Y:S02]  /*0120*/  MUFU.RCP R6, R6 ;  /* 0x0000000600067308 */ /* 0x001e240000001000 */
[----:B0-----:R-:W-:-:S06]  /*0130*/  VIADD R4, R6, 0xffffffe ;  /* 0x0ffffffe06047836 */ /* 0x001fcc0000000000 */
[----:B------:R0:W1:Y:S02]  /*0140*/  F2I.FTZ.U32.TRUNC.NTZ R5, R4 ;  /* 0x0000000400057305 */ /* 0x000064000021f000 */
[----:B0-----:R-:W-:Y:S02]  /*0150*/  IMAD.MOV.U32 R4, RZ, RZ, RZ ;  /* 0x000000ffff047224 */ /* 0x001fe400078e00ff */
[----:B-1----:R-:W-:-:S04]  /*0160*/  IMAD.MOV R9, RZ, RZ, -R5 ;  /* 0x000000ffff097224 */ /* 0x002fc800078e0a05 */
[----:B------:R-:W-:-:S04]  /*0170*/  IMAD R9, R9, R8, RZ ;  /* 0x0000000809097224 */ /* 0x000fc800078e02ff */
[----:B------:R-:W-:Y:S01]  /*0180*/  IMAD.HI.U32 R5, R5, R9, R4 ;  /* 0x0000000905057227 */ /* 0x000fe200078e0004 */
[----:B--2---:R-:W-:Y:S02]  /*0190*/  IABS R2, R0 ;  /* 0x0000000000027213 */ /* 0x004fe40000000000 */
[----:B------:R-:W-:-:S03]  /*01a0*/  ISETP.GE.AND P2, PT, R0, RZ, PT ;  /* 0x000000ff0000720c */ /* 0x000fc60003f46270 */
[----:B------:R-:W-:-:S04]  /*01b0*/  IMAD.HI.U32 R5, R5, R2, RZ ;  /* 0x0000000205057227 */ /* 0x000fc800078e00ff */
[----:B------:R-:W-:-:S04]  /*01c0*/  IMAD.MOV R5, RZ, RZ, -R5 ;  /* 0x000000ffff057224 */ /* 0x000fc800078e0a05 */
[C---:B------:R-:W-:Y:S02]  /*01d0*/  IMAD R5, R8.reuse, R5, R2 ;  /* 0x0000000508057224 */ /* 0x040fe400078e0202 */
[----:B------:R-:W0:Y:S03]  /*01e0*/  LDC.64 R2, c[0x0][0x390] ;  /* 0x0000e400ff027b82 */ /* 0x000e260000000a00 */
[----:B------:R-:W-:-:S13]  /*01f0*/  ISETP.GT.U32.AND P0, PT, R8, R5, PT ;  /* 0x000000050800720c */ /* 0x000fda0003f04070 */
[----:B------:R-:W-:Y:S02]  /*0200*/  @!P0 IADD3 R5, PT, PT, R5, -R8, RZ ;  /* 0x8000000805058210 */ /* 0x000fe40007ffe0ff */
[----:B------:R-:W-:Y:S02]  /*0210*/  ISETP.NE.AND P0, PT, R7, RZ, PT ;  /* 0x000000ff0700720c */ /* 0x000fe40003f05270 */
[----:B------:R-:W-:-:S13]  /*0220*/  ISETP.GT.U32.AND P1, PT, R8, R5, PT ;  /* 0x000000050800720c */ /* 0x000fda0003f24070 */
[----:B------:R-:W-:-:S04]  /*0230*/  @!P1 IMAD.IADD R5, R5, 0x1, -R8 ;  /* 0x0000000105059824 */ /* 0x000fc800078e0a08 */
[----:B------:R-:W-:Y:S01]  /*0240*/  @!P2 IMAD.MOV R5, RZ, RZ, -R5 ;  /* 0x000000ffff05a224 */ /* 0x000fe200078e0a05 */
[----:B------:R-:W-:Y:S01]  /*0250*/  @!P0 LOP3.LUT R5, RZ, R7, RZ, 0x33, !PT ;  /* 0x00000007ff058212 */ /* 0x000fe200078e33ff */
[----:B------:R-:W-:-:S04]  /*0260*/  HFMA2 R7, -RZ, RZ, 0, 5.9604644775390625e-08 ;  /* 0x00000001ff077431 */ /* 0x000fc800000001ff */
[----:B0-----:R-:W-:-:S05]  /*0270*/  IMAD.WIDE.U32 R2, R5, 0x4, R2 ;  /* 0x0000000405027825 */ /* 0x001fca00078e0002 */
[----:B------:R-:W-:Y:S01]  /*0280*/  REDG.E.ADD.STRONG.GPU desc[UR4][R2.64], R7 ;  /* 0x000000070200798e */ /* 0x000fe2000c12e104 */
[----:B------:R-:W-:Y:S05]  /*0290*/  EXIT ;  /* 0x000000000000794d */ /* 0x000fea0003800000 */
.L_x_0:
[----:B------:R-:W-:-:S00]  /*02a0*/  BRA `(.L_x_0) ;  /* 0xfffffffc00fc7947 */ /* 0x000fc0000383ffff */
[----:B------:R-:W-:-:S00]  /*02b0*/  NOP ;  /* 0x0000000000007918 */ /* 0x000fc00000000000 */
        /* <DEDUP_REMOVED lines=12> */
.L_x_1:


//--------------------- .nv.shared.reserved.0     --------------------------
	.section	.nv.shared.reserved.0,"aw",@nobits
	.weak		__nv_reservedSMEM_offset_0_alias
	.size		__nv_reservedSMEM_offset_0_alias, 0, 64
	.other		__nv_reservedSMEM_offset_0_alias,@"STO_CUDA_RESERVED_SHARED STV_DEFAULT"
__nv_reservedSMEM_offset_0_alias:
	.zero		0
	.zero		64


//--------------------- .nv.constant0._Z14kernel_getHistPhlPji --------------------------
	.section	.nv.constant0._Z14kernel_getHistPhlPji,"a",@progbits
	.sectionflags	@""
	.align	4
.nv.constant0._Z14kernel_getHistPhlPji:
	.zero		924


//--------------------- SYMBOLS --------------------------

	.type		.nv.reservedSmem.offset0,@object
	.size		.nv.reservedSmem.offset0,0x4
